//
// Generated by NVIDIA NVVM Compiler
//
// Compiler Build ID: CL-36424714
// Cuda compilation tools, release 13.0, V13.0.88
// Based on NVVM 20.0.0
//

.version 9.0
.target sm_100
.address_size 64

	// .globl	_Z10count_sortiPiS_S_

.visible .entry _Z10count_sortiPiS_S_(
	.param .u32 _Z10count_sortiPiS_S__param_0,
	.param .u64 .ptr .align 1 _Z10count_sortiPiS_S__param_1,
	.param .u64 .ptr .align 1 _Z10count_sortiPiS_S__param_2,
	.param .u64 .ptr .align 1 _Z10count_sortiPiS_S__param_3
)
{
	.reg .pred 	%p<37>;
	.reg .b32 	%r<66>;
	.reg .b64 	%rd<12>;

	ld.param.u32 	%r37, [_Z10count_sortiPiS_S__param_0];
	ld.param.u64 	%rd8, [_Z10count_sortiPiS_S__param_1];
	ld.param.u64 	%rd7, [_Z10count_sortiPiS_S__param_3];
	cvta.to.global.u64 	%rd1, %rd8;
	mov.u32 	%r58, %tid.x;
	setp.ge.s32 	%p1, %r58, %r37;
	@%p1 bra 	$L__BB0_32;
	neg.s32 	%r2, %r37;
	mov.u32 	%r3, %ntid.x;
	cvta.to.global.u64 	%rd2, %rd7;
	mov.b32 	%r65, 0;
$L__BB0_2:
	setp.ge.s32 	%p2, %r65, %r37;
	@%p2 bra 	$L__BB0_31;
	mul.wide.u32 	%rd9, %r58, 4;
	add.s64 	%rd3, %rd1, %rd9;
	add.s64 	%rd4, %rd2, %rd9;
	sub.s32 	%r39, %r37, %r65;
	and.b32  	%r6, %r39, 3;
	setp.eq.s32 	%p3, %r6, 0;
	mov.u32 	%r59, %r65;
	@%p3 bra 	$L__BB0_16;
	ld.global.u32 	%r7, [%rd3];
	mul.wide.s32 	%rd10, %r65, 4;
	add.s64 	%rd5, %rd1, %rd10;
	ld.global.u32 	%r8, [%rd5];
	setp.gt.s32 	%p4, %r7, %r8;
	@%p4 bra 	$L__BB0_6;
	setp.ne.s32 	%p5, %r7, %r8;
	setp.le.s32 	%p6, %r58, %r65;
	or.pred  	%p7, %p6, %p5;
	@%p7 bra 	$L__BB0_7;
$L__BB0_6:
	ld.global.u32 	%r40, [%rd4];
	add.s32 	%r41, %r40, 1;
	st.global.u32 	[%rd4], %r41;
$L__BB0_7:
	add.s32 	%r59, %r65, 1;
	setp.eq.s32 	%p8, %r6, 1;
	@%p8 bra 	$L__BB0_16;
	ld.global.u32 	%r10, [%rd3];
	ld.global.u32 	%r11, [%rd5+4];
	setp.gt.s32 	%p9, %r10, %r11;
	@%p9 bra 	$L__BB0_10;
	setp.ne.s32 	%p10, %r10, %r11;
	setp.le.s32 	%p11, %r58, %r59;
	or.pred  	%p12, %p11, %p10;
	@%p12 bra 	$L__BB0_11;
$L__BB0_10:
	ld.global.u32 	%r42, [%rd4];
	add.s32 	%r43, %r42, 1;
	st.global.u32 	[%rd4], %r43;
$L__BB0_11:
	add.s32 	%r59, %r65, 2;
	setp.eq.s32 	%p13, %r6, 2;
	@%p13 bra 	$L__BB0_16;
	ld.global.u32 	%r13, [%rd3];
	ld.global.u32 	%r14, [%rd5+8];
	setp.gt.s32 	%p14, %r13, %r14;
	@%p14 bra 	$L__BB0_14;
	setp.ne.s32 	%p15, %r13, %r14;
	setp.le.s32 	%p16, %r58, %r59;
	or.pred  	%p17, %p16, %p15;
	@%p17 bra 	$L__BB0_15;
$L__BB0_14:
	ld.global.u32 	%r44, [%rd4];
	add.s32 	%r45, %r44, 1;
	st.global.u32 	[%rd4], %r45;
$L__BB0_15:
	add.s32 	%r59, %r65, 3;
$L__BB0_16:
	sub.s32 	%r46, %r65, %r37;
	setp.gt.u32 	%p18, %r46, -4;
	mov.u32 	%r65, %r37;
	@%p18 bra 	$L__BB0_31;
	add.s32 	%r61, %r2, %r59;
	add.s32 	%r60, %r59, 1;
$L__BB0_18:
	add.s32 	%r21, %r60, -1;
	ld.global.u32 	%r63, [%rd3];
	mul.wide.s32 	%rd11, %r21, 4;
	add.s64 	%rd6, %rd1, %rd11;
	ld.global.u32 	%r23, [%rd6];
	setp.gt.s32 	%p19, %r63, %r23;
	@%p19 bra 	$L__BB0_20;
	setp.ne.s32 	%p20, %r63, %r23;
	setp.le.s32 	%p21, %r58, %r21;
	or.pred  	%p22, %p21, %p20;
	@%p22 bra 	$L__BB0_21;
$L__BB0_20:
	ld.global.u32 	%r47, [%rd4];
	add.s32 	%r48, %r47, 1;
	st.global.u32 	[%rd4], %r48;
	ld.global.u32 	%r63, [%rd3];
$L__BB0_21:
	ld.global.u32 	%r26, [%rd6+4];
	setp.gt.s32 	%p23, %r63, %r26;
	@%p23 bra 	$L__BB0_23;
	setp.ne.s32 	%p24, %r63, %r26;
	setp.le.s32 	%p25, %r58, %r60;
	or.pred  	%p26, %p25, %p24;
	@%p26 bra 	$L__BB0_24;
$L__BB0_23:
	ld.global.u32 	%r49, [%rd4];
	add.s32 	%r50, %r49, 1;
	st.global.u32 	[%rd4], %r50;
	ld.global.u32 	%r63, [%rd3];
$L__BB0_24:
	ld.global.u32 	%r29, [%rd6+8];
	setp.gt.s32 	%p27, %r63, %r29;
	@%p27 bra 	$L__BB0_26;
	add.s32 	%r51, %r60, 1;
	setp.ne.s32 	%p28, %r63, %r29;
	setp.le.s32 	%p29, %r58, %r51;
	or.pred  	%p30, %p29, %p28;
	@%p30 bra 	$L__BB0_27;
$L__BB0_26:
	ld.global.u32 	%r52, [%rd4];
	add.s32 	%r53, %r52, 1;
	st.global.u32 	[%rd4], %r53;
	ld.global.u32 	%r63, [%rd3];
$L__BB0_27:
	ld.global.u32 	%r32, [%rd6+12];
	setp.gt.s32 	%p31, %r63, %r32;
	@%p31 bra 	$L__BB0_29;
	add.s32 	%r54, %r60, 2;
	setp.ne.s32 	%p32, %r63, %r32;
	setp.le.s32 	%p33, %r58, %r54;
	or.pred  	%p34, %p33, %p32;
	@%p34 bra 	$L__BB0_30;
$L__BB0_29:
	ld.global.u32 	%r55, [%rd4];
	add.s32 	%r56, %r55, 1;
	st.global.u32 	[%rd4], %r56;
$L__BB0_30:
	add.s32 	%r61, %r61, 4;
	add.s32 	%r60, %r60, 4;
	setp.ne.s32 	%p35, %r61, 0;
	mov.u32 	%r65, %r37;
	@%p35 bra 	$L__BB0_18;
$L__BB0_31:
	add.s32 	%r58, %r58, %r3;
	setp.lt.s32 	%p36, %r58, %r37;
	@%p36 bra 	$L__BB0_2;
$L__BB0_32:
	ret;

}


// ===== COMPILED SASS (sm_100) =====

	.target	sm_100

	.elftype	@"ET_EXEC"


//--------------------- .note.nv.tkinfo           --------------------------
	.section	.note.nv.tkinfo,"",@"SHT_NOTE"
	.sectionflags	@"SHF_NOTE_NV_TKINFO"
	.tkinfo
        /*0018*/ 	.word	0x00000002
        /*0030*/ 	.string	""
        /*0030*/ 	.string	"ptxas"
        /*0030*/ 	.string	"Cuda compilation tools, release 13.0, V13.0.88"
        /*0030*/ 	.string	"Build cuda_13.0.r13.0/compiler.36424714_0"
        /*0030*/ 	.string	"-arch sm_100 -m 64 "



//--------------------- .note.nv.cuinfo           --------------------------
	.section	.note.nv.cuinfo,"",@"SHT_NOTE"
	.sectionflags	@"SHF_NOTE_NV_CUINFO"
        /*0018*/ 	.short	0x0002
        /*001a*/ 	.short	0x0064
        /*001c*/ 	.short	0x0082
	.zero		2


//--------------------- .nv.info                  --------------------------
	.section	.nv.info,"",@"SHT_CUDA_INFO"
	.align	4


	//----- nvinfo : EIATTR_REGCOUNT
	.align		4
        /*0000*/ 	.byte	0x04, 0x2f
        /*0002*/ 	.short	(.L_1 - .L_0)
	.align		4
.L_0:
        /*0004*/ 	.word	index@(_Z10count_sortiPiS_S_)
        /*0008*/ 	.word	0x00000012


	//----- nvinfo : EIATTR_FRAME_SIZE
	.align		4
.L_1:
        /*000c*/ 	.byte	0x04, 0x11
        /*000e*/ 	.short	(.L_3 - .L_2)
	.align		4
.L_2:
        /*0010*/ 	.word	index@(_Z10count_sortiPiS_S_)
        /*0014*/ 	.word	0x00000000


	//----- nvinfo : EIATTR_MIN_STACK_SIZE
	.align		4
.L_3:
        /*0018*/ 	.byte	0x04, 0x12
        /*001a*/ 	.short	(.L_5 - .L_4)
	.align		4
.L_4:
        /*001c*/ 	.word	index@(_Z10count_sortiPiS_S_)
        /*0020*/ 	.word	0x00000000
.L_5:


//--------------------- .nv.compat                --------------------------
	.section	.nv.compat,"",@"SHT_CUDA_COMPAT_INFO"
	.align	4
        /*0000*/ 	.byte	0x02, 0x09, 0x00, 0x00, 0x02, 0x02, 0x01, 0x00, 0x02, 0x05, 0x05, 0x00, 0x03, 0x07, 0x01, 0x01
        /*0010*/ 	.byte	0x02, 0x03, 0x00, 0x00, 0x02, 0x06, 0x01, 0x00, 0x04, 0x0b, 0x08, 0x00, 0x09, 0x00, 0x00, 0x00
        /*0020*/ 	.byte	0x00, 0x00, 0x00, 0x00


//--------------------- .nv.info._Z10count_sortiPiS_S_ --------------------------
	.section	.nv.info._Z10count_sortiPiS_S_,"",@"SHT_CUDA_INFO"
	.sectionflags	@""
	.align	4


	//----- nvinfo : EIATTR_CUDA_API_VERSION
	.align		4
        /*0000*/ 	.byte	0x04, 0x37
        /*0002*/ 	.short	(.L_7 - .L_6)
.L_6:
        /*0004*/ 	.word	0x00000082


	//----- nvinfo : EIATTR_KPARAM_INFO
	.align		4
.L_7:
        /*0008*/ 	.byte	0x04, 0x17
        /*000a*/ 	.short	(.L_9 - .L_8)
.L_8:
        /*000c*/ 	.word	0x00000000
        /*0010*/ 	.short	0x0003
        /*0012*/ 	.short	0x0018
        /*0014*/ 	.byte	0x00, 0xf5, 0x21, 0x00


	//----- nvinfo : EIATTR_KPARAM_INFO
	.align		4
.L_9:
        /*0018*/ 	.byte	0x04, 0x17
        /*001a*/ 	.short	(.L_11 - .L_10)
.L_10:
        /*001c*/ 	.word	0x00000000
        /*0020*/ 	.short	0x0002
        /*0022*/ 	.short	0x0010
        /*0024*/ 	.byte	0x00, 0xf5, 0x21, 0x00


	//----- nvinfo : EIATTR_KPARAM_INFO
	.align		4
.L_11:
        /*0028*/ 	.byte	0x04, 0x17
        /*002a*/ 	.short	(.L_13 - .L_12)
.L_12:
        /*002c*/ 	.word	0x00000000
        /*0030*/ 	.short	0x0001
        /*0032*/ 	.short	0x0008
        /*0034*/ 	.byte	0x00, 0xf5, 0x21, 0x00


	//----- nvinfo : EIATTR_KPARAM_INFO
	.align		4
.L_13:
        /*0038*/ 	.byte	0x04, 0x17
        /*003a*/ 	.short	(.L_15 - .L_14)
.L_14:
        /*003c*/ 	.word	0x00000000
        /*0040*/ 	.short	0x0000
        /*0042*/ 	.short	0x0000
        /*0044*/ 	.byte	0x00, 0xf0, 0x11, 0x00


	//----- nvinfo : EIATTR_SPARSE_MMA_MASK
	.align		4
.L_15:
        /*0048*/ 	.byte	0x03, 0x50
        /*004a*/ 	.short	0x0000


	//----- nvinfo : EIATTR_MAXREG_COUNT
	.align		4
        /*004c*/ 	.byte	0x03, 0x1b
        /*004e*/ 	.short	0x00ff


	//----- nvinfo : EIATTR_MERCURY_ISA_VERSION
	.align		4
        /*0050*/ 	.byte	0x03, 0x5f
        /*0052*/ 	.short	0x0101


	//----- nvinfo : EIATTR_VRC_CTA_INIT_COUNT
	.align		4
        /*0054*/ 	.byte	0x02, 0x4a
	.zero		1
	.zero		1


	//----- nvinfo : EIATTR_EXIT_INSTR_OFFSETS
	.align		4
        /*0058*/ 	.byte	0x04, 0x1c
        /*005a*/ 	.short	(.L_17 - .L_16)


	//   ....[0]....
.L_16:
        /*005c*/ 	.word	0x00000040


	//   ....[1]....
        /*0060*/ 	.word	0x00000780


	//----- nvinfo : EIATTR_CRS_STACK_SIZE
	.align		4
.L_17:
        /*0064*/ 	.byte	0x04, 0x1e
        /*0066*/ 	.short	(.L_19 - .L_18)
.L_18:
        /*0068*/ 	.word	0x00000000


	//----- nvinfo : EIATTR_CBANK_PARAM_SIZE
	.align		4
.L_19:
        /*006c*/ 	.byte	0x03, 0x19
        /*006e*/ 	.short	0x0020


	//----- nvinfo : EIATTR_PARAM_CBANK
	.align		4
        /*0070*/ 	.byte	0x04, 0x0a
        /*0072*/ 	.short	(.L_21 - .L_20)
	.align		4
.L_20:
        /*0074*/ 	.word	index@(.nv.constant0._Z10count_sortiPiS_S_)
        /*0078*/ 	.short	0x0380
        /*007a*/ 	.short	0x0020


	//----- nvinfo : EIATTR_SW_WAR
	.align		4
.L_21:
        /*007c*/ 	.byte	0x04, 0x36
        /*007e*/ 	.short	(.L_23 - .L_22)
.L_22:
        /*0080*/ 	.word	0x00000008
.L_23:


//--------------------- .nv.callgraph             --------------------------
	.section	.nv.callgraph,"",@"SHT_CUDA_CALLGRAPH"
	.align	4
	.sectionentsize	8
	.align		4
        /*0000*/ 	.word	0x00000000
	.align		4
        /*0004*/ 	.word	0xffffffff
	.align		4
        /*0008*/ 	.word	0x00000000
	.align		4
        /*000c*/ 	.word	0xfffffffe
	.align		4
        /*0010*/ 	.word	0x00000000
	.align		4
        /*0014*/ 	.word	0xfffffffd
	.align		4
        /*0018*/ 	.word	0x00000000
	.align		4
        /*001c*/ 	.word	0xfffffffc


//--------------------- .text._Z10count_sortiPiS_S_ --------------------------
	.section	.text._Z10count_sortiPiS_S_,"ax",@progbits
	.align	128
        .global         _Z10count_sortiPiS_S_
        .type           _Z10count_sortiPiS_S_,@function
        .size           _Z10count_sortiPiS_S_,(.L_x_14 - _Z10count_sortiPiS_S_)
        .other          _Z10count_sortiPiS_S_,@"STO_CUDA_ENTRY STV_DEFAULT"
_Z10count_sortiPiS_S_:
.text._Z10count_sortiPiS_S_:
[----:B------:R-:W-:Y:S01]  /*0000*/  LDC R1, c[0x0][0x37c] ;  /* 0x0000df00ff017b82 */ /* 0x000fe20000000800 */
[----:B------:R-:W0:Y:S01]  /*0010*/  S2R R0, SR_TID.X ;  /* 0x0000000000007919 */ /* 0x000e220000002100 */
[----:B------:R-:W0:Y:S02]  /*0020*/  LDCU UR4, c[0x0][0x380] ;  /* 0x00007000ff0477ac */ /* 0x000e240008000800 */
[----:B0-----:R-:W-:-:S13]  /*0030*/  ISETP.GE.AND P0, PT, R0, UR4, PT ;  /* 0x0000000400007c0c */ /* 0x001fda000bf06270 */
[----:B------:R-:W-:Y:S05]  /*0040*/  @P0 EXIT ;  /* 0x000000000000094d */ /* 0x000fea0003800000 */
[----:B------:R-:W-:Y:S01]  /*0050*/  IMAD.MOV.U32 R9, RZ, RZ, RZ ;  /* 0x000000ffff097224 */ /* 0x000fe200078e00ff */
[----:B------:R-:W0:Y:S01]  /*0060*/  LDCU UR4, c[0x0][0x360] ;  /* 0x00006c00ff0477ac */ /* 0x000e220008000800 */
[----:B------:R-:W1:Y:S05]  /*0070*/  LDCU.64 UR6, c[0x0][0x358] ;  /* 0x00006b00ff0677ac */ /* 0x000e6a0008000a00 */
.L_x_12:
[----:B------:R-:W2:Y:S01]  /*0080*/  LDC R12, c[0x0][0x380] ;  /* 0x0000e000ff0c7b82 */ /* 0x000ea20000000800 */
[----:B------:R-:W-:Y:S01]  /*0090*/  BSSY.RECONVERGENT B1, `(.L_x_0) ;  /* 0x000006a000017945 */ /* 0x000fe20003800200 */
[----:B--2---:R-:W-:-:S13]  /*00a0*/  ISETP.GE.AND P0, PT, R9, R12, PT ;  /* 0x0000000c0900720c */ /* 0x004fda0003f06270 */
[----:B------:R-:W-:Y:S05]  /*00b0*/  @P0 BRA `(.L_x_1) ;  /* 0x00000004009c0947 */ /* 0x000fea0003800000 */
[----:B------:R-:W2:Y:S01]  /*00c0*/  LDC.64 R2, c[0x0][0x398] ;  /* 0x0000e600ff027b82 */ /* 0x000ea20000000a00 */
[--C-:B------:R-:W-:Y:S01]  /*00d0*/  IMAD.IADD R4, R12, 0x1, -R9.reuse ;  /* 0x000000010c047824 */ /* 0x100fe200078e0a09 */
[----:B------:R-:W-:Y:S01]  /*00e0*/  BSSY.RECONVERGENT B0, `(.L_x_2) ;  /* 0x0000030000007945 */ /* 0x000fe20003800200 */
[----:B------:R-:W-:-:S03]  /*00f0*/  IMAD.MOV.U32 R11, RZ, RZ, R9 ;  /* 0x000000ffff0b7224 */ /* 0x000fc600078e0009 */
[----:B------:R-:W-:Y:S02]  /*0100*/  LOP3.LUT P0, R10, R4, 0x3, RZ, 0xc0, !PT ;  /* 0x00000003040a7812 */ /* 0x000fe4000780c0ff */
[----:B------:R-:W3:Y:S01]  /*0110*/  LDC.64 R6, c[0x0][0x388] ;  /* 0x0000e200ff067b82 */ /* 0x000ee20000000a00 */
[----:B--2---:R-:W-:-:S04]  /*0120*/  IMAD.WIDE.U32 R2, R0, 0x4, R2 ;  /* 0x0000000400027825 */ /* 0x004fc800078e0002 */
[----:B---3--:R-:W-:-:S06]  /*0130*/  IMAD.WIDE.U32 R4, R0, 0x4, R6 ;  /* 0x0000000400047825 */ /* 0x008fcc00078e0006 */
[----:B------:R-:W-:Y:S05]  /*0140*/  @!P0 BRA `(.L_x_3) ;  /* 0x0000000000a48947 */ /* 0x000fea0003800000 */
[----:B------:R-:W-:Y:S01]  /*0150*/  IMAD.WIDE R6, R9, 0x4, R6 ;  /* 0x0000000409067825 */ /* 0x000fe200078e0206 */
[----:B-1----:R-:W2:Y:S04]  /*0160*/  LDG.E R8, desc[UR6][R4.64] ;  /* 0x0000000604087981 */ /* 0x002ea8000c1e1900 */
[----:B------:R-:W2:Y:S01]  /*0170*/  LDG.E R11, desc[UR6][R6.64] ;  /* 0x00000006060b7981 */ /* 0x000ea2000c1e1900 */
[----:B------:R-:W-:Y:S01]  /*0180*/  BSSY.RECONVERGENT B2, `(.L_x_4) ;  /* 0x0000009000027945 */ /* 0x000fe20003800200 */
[----:B------:R-:W-:Y:S02]  /*0190*/  ISETP.NE.AND P2, PT, R10, 0x1, PT ;  /* 0x000000010a00780c */ /* 0x000fe40003f45270 */
[CC--:B--2---:R-:W-:Y:S02]  /*01a0*/  ISETP.NE.AND P0, PT, R8.reuse, R11.reuse, PT ;  /* 0x0000000b0800720c */ /* 0x0c4fe40003f05270 */
[----:B------:R-:W-:-:S02]  /*01b0*/  ISETP.LE.AND P1, PT, R8, R11, PT ;  /* 0x0000000b0800720c */ /* 0x000fc40003f23270 */
[----:B------:R-:W-:-:S13]  /*01c0*/  ISETP.LE.OR P0, PT, R0, R9, P0 ;  /* 0x000000090000720c */ /* 0x000fda0000703670 */
[----:B------:R-:W-:Y:S05]  /*01d0*/  @P0 BRA P1, `(.L_x_5) ;  /* 0x00000000000c0947 */ /* 0x000fea0000800000 */
[----:B------:R-:W2:Y:S02]  /*01e0*/  LDG.E R8, desc[UR6][R2.64] ;  /* 0x0000000602087981 */ /* 0x000ea4000c1e1900 */
[----:B--2---:R-:W-:-:S05]  /*01f0*/  VIADD R11, R8, 0x1 ;  /* 0x00000001080b7836 */ /* 0x004fca0000000000 */
[----:B------:R1:W-:Y:S02]  /*0200*/  STG.E desc[UR6][R2.64], R11 ;  /* 0x0000000b02007986 */ /* 0x0003e4000c101906 */
.L_x_5:
[----:B0-----:R-:W-:Y:S05]  /*0210*/  BSYNC.RECONVERGENT B2 ;  /* 0x0000000000027941 */ /* 0x001fea0003800200 */
.L_x_4:
[----:B-1----:R-:W-:Y:S01]  /*0220*/  VIADD R11, R9, 0x1 ;  /* 0x00000001090b7836 */ /* 0x002fe20000000000 */
[----:B------:R-:W-:Y:S06]  /*0230*/  @!P2 BRA `(.L_x_3) ;  /* 0x000000000068a947 */ /* 0x000fec0003800000 */
[----:B------:R-:W2:Y:S04]  /*0240*/  LDG.E R8, desc[UR6][R4.64] ;  /* 0x0000000604087981 */ /* 0x000ea8000c1e1900 */
        /* <DEDUP_REMOVED lines=10> */
.L_x_7:
[----:B------:R-:W-:Y:S05]  /*02f0*/  BSYNC.RECONVERGENT B2 ;  /* 0x0000000000027941 */ /* 0x000fea0003800200 */
.L_x_6:
[----:B0-----:R-:W-:Y:S01]  /*0300*/  VIADD R11, R9, 0x2 ;  /* 0x00000002090b7836 */ /* 0x001fe20000000000 */
[----:B------:R-:W-:Y:S06]  /*0310*/  @!P2 BRA `(.L_x_3) ;  /* 0x000000000030a947 */ /* 0x000fec0003800000 */
[----:B------:R-:W2:Y:S04]  /*0320*/  LDG.E R7, desc[UR6][R6.64+0x8] ;  /* 0x0000080606077981 */ /* 0x000ea8000c1e1900 */
[----:B------:R-:W2:Y:S01]  /*0330*/  LDG.E R8, desc[UR6][R4.64] ;  /* 0x0000000604087981 */ /* 0x000ea2000c1e1900 */
[----:B------:R-:W-:Y:S01]  /*0340*/  BSSY.RECONVERGENT B2, `(.L_x_8) ;  /* 0x0000008000027945 */ /* 0x000fe20003800200 */
[CC--:B--2---:R-:W-:Y:S02]  /*0350*/  ISETP.NE.AND P0, PT, R8.reuse, R7.reuse, PT ;  /* 0x000000070800720c */ /* 0x0c4fe40003f05270 */
[----:B------:R-:W-:Y:S02]  /*0360*/  ISETP.LE.AND P1, PT, R8, R7, PT ;  /* 0x000000070800720c */ /* 0x000fe40003f23270 */
[----:B------:R-:W-:-:S13]  /*0370*/  ISETP.LE.OR P0, PT, R0, R11, P0 ;  /* 0x0000000b0000720c */ /* 0x000fda0000703670 */
[----:B------:R-:W-:Y:S05]  /*0380*/  @P0 BRA P1, `(.L_x_9) ;  /* 0x00000000000c0947 */ /* 0x000fea0000800000 */
[----:B------:R-:W2:Y:S02]  /*0390*/  LDG.E R7, desc[UR6][R2.64] ;  /* 0x0000000602077981 */ /* 0x000ea4000c1e1900 */
[----:B--2---:R-:W-:-:S05]  /*03a0*/  VIADD R7, R7, 0x1 ;  /* 0x0000000107077836 */ /* 0x004fca0000000000 */
[----:B------:R0:W-:Y:S02]  /*03b0*/  STG.E desc[UR6][R2.64], R7 ;  /* 0x0000000702007986 */ /* 0x0001e4000c101906 */
.L_x_9:
[----:B------:R-:W-:Y:S05]  /*03c0*/  BSYNC.RECONVERGENT B2 ;  /* 0x0000000000027941 */ /* 0x000fea0003800200 */
.L_x_8:
[----:B------:R-:W-:-:S07]  /*03d0*/  VIADD R11, R9, 0x3 ;  /* 0x00000003090b7836 */ /* 0x000fce0000000000 */
.L_x_3:
[----:B01----:R-:W-:Y:S05]  /*03e0*/  BSYNC.RECONVERGENT B0 ;  /* 0x0000000000007941 */ /* 0x003fea0003800200 */
.L_x_2:
[----:B------:R-:W0:Y:S01]  /*03f0*/  LDCU UR5, c[0x0][0x380] ;  /* 0x00007000ff0577ac */ /* 0x000e220008000800 */
[----:B------:R-:W-:-:S05]  /*0400*/  IMAD.IADD R6, R9, 0x1, -R12 ;  /* 0x0000000109067824 */ /* 0x000fca00078e0a0c */
[----:B------:R-:W-:Y:S01]  /*0410*/  ISETP.GT.U32.AND P0, PT, R6, -0x4, PT ;  /* 0xfffffffc0600780c */ /* 0x000fe20003f04070 */
[----:B0-----:R-:W-:-:S12]  /*0420*/  IMAD.U32 R9, RZ, RZ, UR5 ;  /* 0x00000005ff097e24 */ /* 0x001fd8000f8e00ff */
[----:B------:R-:W-:Y:S05]  /*0430*/  @P0 BRA `(.L_x_1) ;  /* 0x0000000000bc0947 */ /* 0x000fea0003800000 */
[----:B------:R-:W-:Y:S01]  /*0440*/  BSSY.RECONVERGENT B0, `(.L_x_10) ;  /* 0x000002c000007945 */ /* 0x000fe20003800200 */
[C---:B------:R-:W-:Y:S02]  /*0450*/  IMAD.IADD R8, R11.reuse, 0x1, -R12 ;  /* 0x000000010b087824 */ /* 0x040fe400078e0a0c */
[----:B------:R-:W-:-:S07]  /*0460*/  VIADD R11, R11, 0x1 ;  /* 0x000000010b0b7836 */ /* 0x000fce0000000000 */
.L_x_11:
[----:B------:R-:W0:Y:S01]  /*0470*/  LDC.64 R6, c[0x0][0x388] ;  /* 0x0000e200ff067b82 */ /* 0x000e220000000a00 */
[----:B------:R-:W-:Y:S01]  /*0480*/  VIADD R9, R11, 0xffffffff ;  /* 0xffffffff0b097836 */ /* 0x000fe20000000000 */
[----:B------:R-:W2:Y:S03]  /*0490*/  LDG.E R10, desc[UR6][R4.64] ;  /* 0x00000006040a7981 */ /* 0x000ea6000c1e1900 */
[----:B0-----:R-:W-:-:S05]  /*04a0*/  IMAD.WIDE R6, R9, 0x4, R6 ;  /* 0x0000000409067825 */ /* 0x001fca00078e0206 */
[----:B------:R-:W2:Y:S02]  /*04b0*/  LDG.E R13, desc[UR6][R6.64] ;  /* 0x00000006060d7981 */ /* 0x000ea4000c1e1900 */
[----:B--2---:R-:W-:-:S04]  /*04c0*/  ISETP.NE.AND P0, PT, R10, R13, PT ;  /* 0x0000000d0a00720c */ /* 0x004fc80003f05270 */
[----:B------:R-:W-:-:S04]  /*04d0*/  ISETP.LE.OR P0, PT, R0, R9, P0 ;  /* 0x000000090000720c */ /* 0x000fc80000703670 */
[----:B------:R-:W-:-:S13]  /*04e0*/  ISETP.LE.AND P0, PT, R10, R13, P0 ;  /* 0x0000000d0a00720c */ /* 0x000fda0000703270 */
[----:B------:R-:W2:Y:S02]  /*04f0*/  @!P0 LDG.E R9, desc[UR6][R2.64] ;  /* 0x0000000602098981 */ /* 0x000ea4000c1e1900 */
[----:B--2---:R-:W-:-:S05]  /*0500*/  @!P0 VIADD R9, R9, 0x1 ;  /* 0x0000000109098836 */ /* 0x004fca0000000000 */
[----:B------:R0:W-:Y:S04]  /*0510*/  @!P0 STG.E desc[UR6][R2.64], R9 ;  /* 0x0000000902008986 */ /* 0x0001e8000c101906 */
[----:B------:R-:W2:Y:S04]  /*0520*/  @!P0 LDG.E R10, desc[UR6][R4.64] ;  /* 0x00000006040a8981 */ /* 0x000ea8000c1e1900 */
        /* <DEDUP_REMOVED lines=8> */
[----:B------:R-:W2:Y:S01]  /*05b0*/  LDG.E R15, desc[UR6][R6.64+0x8] ;  /* 0x00000806060f7981 */ /* 0x000ea2000c1e1900 */
[----:B0-----:R-:W-:Y:S01]  /*05c0*/  VIADD R9, R11, 0x1 ;  /* 0x000000010b097836 */ /* 0x001fe20000000000 */
[----:B--2---:R-:W-:-:S04]  /*05d0*/  ISETP.NE.AND P0, PT, R10, R15, PT ;  /* 0x0000000f0a00720c */ /* 0x004fc80003f05270 */
[----:B------:R-:W-:-:S04]  /*05e0*/  ISETP.LE.OR P0, PT, R0, R9, P0 ;  /* 0x000000090000720c */ /* 0x000fc80000703670 */
[----:B------:R-:W-:-:S13]  /*05f0*/  ISETP.LE.AND P0, PT, R10, R15, P0 ;  /* 0x0000000f0a00720c */ /* 0x000fda0000703270 */
[----:B------:R-:W2:Y:S02]  /*0600*/  @!P0 LDG.E R9, desc[UR6][R2.64] ;  /* 0x0000000602098981 */ /* 0x000ea4000c1e1900 */
[----:B--2---:R-:W-:-:S05]  /*0610*/  @!P0 VIADD R9, R9, 0x1 ;  /* 0x0000000109098836 */ /* 0x004fca0000000000 */
[----:B------:R0:W-:Y:S04]  /*0620*/  @!P0 STG.E desc[UR6][R2.64], R9 ;  /* 0x0000000902008986 */ /* 0x0001e8000c101906 */
[----:B------:R-:W2:Y:S04]  /*0630*/  LDG.E R15, desc[UR6][R6.64+0xc] ;  /* 0x00000c06060f7981 */ /* 0x000ea8000c1e1900 */
[----:B------:R-:W2:Y:S01]  /*0640*/  @!P0 LDG.E R10, desc[UR6][R4.64] ;  /* 0x00000006040a8981 */ /* 0x000ea2000c1e1900 */
[----:B-1----:R-:W-:Y:S01]  /*0650*/  VIADD R13, R11, 0x2 ;  /* 0x000000020b0d7836 */ /* 0x002fe20000000000 */
[----:B--2---:R-:W-:-:S04]  /*0660*/  ISETP.NE.AND P0, PT, R10, R15, PT ;  /* 0x0000000f0a00720c */ /* 0x004fc80003f05270 */
[----:B------:R-:W-:-:S04]  /*0670*/  ISETP.LE.OR P0, PT, R0, R13, P0 ;  /* 0x0000000d0000720c */ /* 0x000fc80000703670 */
[----:B------:R-:W-:-:S13]  /*0680*/  ISETP.LE.AND P0, PT, R10, R15, P0 ;  /* 0x0000000f0a00720c */ /* 0x000fda0000703270 */
[----:B------:R-:W2:Y:S01]  /*0690*/  @!P0 LDG.E R13, desc[UR6][R2.64] ;  /* 0x00000006020d8981 */ /* 0x000ea2000c1e1900 */
[----:B------:R-:W-:Y:S02]  /*06a0*/  VIADD R8, R8, 0x4 ;  /* 0x0000000408087836 */ /* 0x000fe40000000000 */
[----:B------:R-:W-:Y:S02]  /*06b0*/  VIADD R11, R11, 0x4 ;  /* 0x000000040b0b7836 */ /* 0x000fe40000000000 */
[----:B--2---:R-:W-:-:S05]  /*06c0*/  @!P0 VIADD R13, R13, 0x1 ;  /* 0x000000010d0d8836 */ /* 0x004fca0000000000 */
[----:B------:R0:W-:Y:S01]  /*06d0*/  @!P0 STG.E desc[UR6][R2.64], R13 ;  /* 0x0000000d02008986 */ /* 0x0001e2000c101906 */
[----:B------:R-:W-:-:S13]  /*06e0*/  ISETP.NE.AND P0, PT, R8, RZ, PT ;  /* 0x000000ff0800720c */ /* 0x000fda0003f05270 */
[----:B0-----:R-:W-:Y:S05]  /*06f0*/  @P0 BRA `(.L_x_11) ;  /* 0xfffffffc005c0947 */ /* 0x001fea000383ffff */
[----:B------:R-:W-:Y:S05]  /*0700*/  BSYNC.RECONVERGENT B0 ;  /* 0x0000000000007941 */ /* 0x000fea0003800200 */
.L_x_10:
[----:B------:R-:W0:Y:S02]  /*0710*/  LDCU UR5, c[0x0][0x380] ;  /* 0x00007000ff0577ac */ /* 0x000e240008000800 */
[----:B0-----:R-:W-:-:S07]  /*0720*/  IMAD.U32 R9, RZ, RZ, UR5 ;  /* 0x00000005ff097e24 */ /* 0x001fce000f8e00ff */
.L_x_1:
[----:B01----:R-:W-:Y:S05]  /*0730*/  BSYNC.RECONVERGENT B1 ;  /* 0x0000000000017941 */ /* 0x003fea0003800200 */
.L_x_0:
[----:B------:R-:W0:Y:S01]  /*0740*/  LDCU UR5, c[0x0][0x380] ;  /* 0x00007000ff0577ac */ /* 0x000e220008000800 */
[----:B------:R-:W-:-:S05]  /*0750*/  VIADD R0, R0, UR4 ;  /* 0x0000000400007c36 */ /* 0x000fca0008000000 */
[----:B0-----:R-:W-:-:S13]  /*0760*/  ISETP.GE.AND P0, PT, R0, UR5, PT ;  /* 0x0000000500007c0c */ /* 0x001fda000bf06270 */
[----:B------:R-:W-:Y:S05]  /*0770*/  @!P0 BRA `(.L_x_12) ;  /* 0xfffffff800408947 */ /* 0x000fea000383ffff */
[----:B------:R-:W-:Y:S05]  /*0780*/  EXIT ;  /* 0x000000000000794d */ /* 0x000fea0003800000 */
.L_x_13:
[----:B------:R-:W-:-:S00]  /*0790*/  BRA `(.L_x_13) ;  /* 0xfffffffc00fc7947 */ /* 0x000fc0000383ffff */
[----:B------:R-:W-:-:S00]  /*07a0*/  NOP ;  /* 0x0000000000007918 */ /* 0x000fc00000000000 */
        /* <DEDUP_REMOVED lines=13> */
.L_x_14:


//--------------------- .nv.shared.reserved.0     --------------------------
	.section	.nv.shared.reserved.0,"aw",@nobits
	.weak		__nv_reservedSMEM_offset_0_alias
	.size		__nv_reservedSMEM_offset_0_alias, 0, 64
	.other		__nv_reservedSMEM_offset_0_alias,@"STO_CUDA_RESERVED_SHARED STV_DEFAULT"
__nv_reservedSMEM_offset_0_alias:
	.zero		0
	.zero		64


//--------------------- .nv.constant0._Z10count_sortiPiS_S_ --------------------------
	.section	.nv.constant0._Z10count_sortiPiS_S_,"a",@progbits
	.sectionflags	@""
	.align	4
.nv.constant0._Z10count_sortiPiS_S_:
	.zero		928


//--------------------- SYMBOLS --------------------------

	.type		.nv.reservedSmem.offset0,@object
	.size		.nv.reservedSmem.offset0,0x4
